	.headerflags	@"EF_CUDA_TEXMODE_UNIFIED EF_CUDA_64BIT_ADDRESS EF_CUDA_ACCELERATORS EF_CUDA_SM90 EF_CUDA_VIRTUAL_SM(EF_CUDA_SM90)"
	.elftype	@"ET_EXEC"


//--------------------- .nv.info                  --------------------------
	.section	.nv.info,"",@"SHT_CUDA_INFO"
	.align	4


	//----- nvinfo : EIATTR_REGCOUNT
	.align		4
        /*0000*/ 	.byte	0x04, 0x2f
        /*0002*/ 	.short	(.L_1 - .L_0)
	.align		4
.L_0:
        /*0004*/ 	.word	index@(triton_poi_fused__unsafe_index_add_convolution_mul_sigmoid_sub_55)
        /*0008*/ 	.word	0x00000020


	//----- nvinfo : EIATTR_MIN_STACK_SIZE
	.align		4
.L_1:
        /*000c*/ 	.byte	0x04, 0x12
        /*000e*/ 	.short	(.L_3 - .L_2)
	.align		4
.L_2:
        /*0010*/ 	.word	index@(triton_poi_fused__unsafe_index_add_convolution_mul_sigmoid_sub_55)
        /*0014*/ 	.word	0x00000000


	//----- nvinfo : EIATTR_FRAME_SIZE
	.align		4
.L_3:
        /*0018*/ 	.byte	0x04, 0x11
        /*001a*/ 	.short	(.L_5 - .L_4)
	.align		4
.L_4:
        /*001c*/ 	.word	index@(triton_poi_fused__unsafe_index_add_convolution_mul_sigmoid_sub_55)
        /*0020*/ 	.word	0x00000000


	//----- nvinfo : EIATTR_MIN_STACK_SIZE
	.align		4
.L_5:
        /*0024*/ 	.byte	0x04, 0x12
        /*0026*/ 	.short	(.L_7 - .L_6)
	.align		4
.L_6:
        /*0028*/ 	.word	index@(triton_poi_fused__unsafe_index_add_convolution_mul_sigmoid_sub_55)
        /*002c*/ 	.word	0x00000000
.L_7:


//--------------------- .nv.info.triton_poi_fused__unsafe_index_add_convolution_mul_sigmoid_sub_55 --------------------------
	.section	.nv.info.triton_poi_fused__unsafe_index_add_convolution_mul_sigmoid_sub_55,"",@"SHT_CUDA_INFO"
	.sectionflags	@""
	.align	4


	//----- nvinfo : EIATTR_CUDA_API_VERSION
	.align		4
        /*0000*/ 	.byte	0x04, 0x37
        /*0002*/ 	.short	(.L_9 - .L_8)
.L_8:
        /*0004*/ 	.word	0x0000007c


	//----- nvinfo : EIATTR_KPARAM_INFO
	.align		4
.L_9:
        /*0008*/ 	.byte	0x04, 0x17
        /*000a*/ 	.short	(.L_11 - .L_10)
.L_10:
        /*000c*/ 	.word	0x00000000
        /*0010*/ 	.short	0x0009
        /*0012*/ 	.short	0x0048
        /*0014*/ 	.byte	0x00, 0xf0, 0x11, 0x00


	//----- nvinfo : EIATTR_KPARAM_INFO
	.align		4
.L_11:
        /*0018*/ 	.byte	0x04, 0x17
        /*001a*/ 	.short	(.L_13 - .L_12)
.L_12:
        /*001c*/ 	.word	0x00000000
        /*0020*/ 	.short	0x0008
        /*0022*/ 	.short	0x0040
        /*0024*/ 	.byte	0x00, 0xf4, 0x21, 0x00


	//----- nvinfo : EIATTR_KPARAM_INFO
	.align		4
.L_13:
        /*0028*/ 	.byte	0x04, 0x17
        /*002a*/ 	.short	(.L_15 - .L_14)
.L_14:
        /*002c*/ 	.word	0x00000000
        /*0030*/ 	.short	0x0007
        /*0032*/ 	.short	0x0038
        /*0034*/ 	.byte	0x00, 0xf4, 0x21, 0x00


	//----- nvinfo : EIATTR_KPARAM_INFO
	.align		4
.L_15:
        /*0038*/ 	.byte	0x04, 0x17
        /*003a*/ 	.short	(.L_17 - .L_16)
.L_16:
        /*003c*/ 	.word	0x00000000
        /*0040*/ 	.short	0x0006
        /*0042*/ 	.short	0x0030
        /*0044*/ 	.byte	0x00, 0xf4, 0x21, 0x00


	//----- nvinfo : EIATTR_KPARAM_INFO
	.align		4
.L_17:
        /*0048*/ 	.byte	0x04, 0x17
        /*004a*/ 	.short	(.L_19 - .L_18)
.L_18:
        /*004c*/ 	.word	0x00000000
        /*0050*/ 	.short	0x0005
        /*0052*/ 	.short	0x0028
        /*0054*/ 	.byte	0x00, 0xf4, 0x21, 0x00


	//----- nvinfo : EIATTR_KPARAM_INFO
	.align		4
.L_19:
        /*0058*/ 	.byte	0x04, 0x17
        /*005a*/ 	.short	(.L_21 - .L_20)
.L_20:
        /*005c*/ 	.word	0x00000000
        /*0060*/ 	.short	0x0004
        /*0062*/ 	.short	0x0020
        /*0064*/ 	.byte	0x00, 0xf4, 0x21, 0x00


	//----- nvinfo : EIATTR_KPARAM_INFO
	.align		4
.L_21:
        /*0068*/ 	.byte	0x04, 0x17
        /*006a*/ 	.short	(.L_23 - .L_22)
.L_22:
        /*006c*/ 	.word	0x00000000
        /*0070*/ 	.short	0x0003
        /*0072*/ 	.short	0x0018
        /*0074*/ 	.byte	0x00, 0xf4, 0x21, 0x00


	//----- nvinfo : EIATTR_KPARAM_INFO
	.align		4
.L_23:
        /*0078*/ 	.byte	0x04, 0x17
        /*007a*/ 	.short	(.L_25 - .L_24)
.L_24:
        /*007c*/ 	.word	0x00000000
        /*0080*/ 	.short	0x0002
        /*0082*/ 	.short	0x0010
        /*0084*/ 	.byte	0x00, 0xf4, 0x21, 0x00


	//----- nvinfo : EIATTR_KPARAM_INFO
	.align		4
.L_25:
        /*0088*/ 	.byte	0x04, 0x17
        /*008a*/ 	.short	(.L_27 - .L_26)
.L_26:
        /*008c*/ 	.word	0x00000000
        /*0090*/ 	.short	0x0001
        /*0092*/ 	.short	0x0008
        /*0094*/ 	.byte	0x00, 0xf4, 0x21, 0x00


	//----- nvinfo : EIATTR_KPARAM_INFO
	.align		4
.L_27:
        /*0098*/ 	.byte	0x04, 0x17
        /*009a*/ 	.short	(.L_29 - .L_28)
.L_28:
        /*009c*/ 	.word	0x00000000
        /*00a0*/ 	.short	0x0000
        /*00a2*/ 	.short	0x0000
        /*00a4*/ 	.byte	0x00, 0xf4, 0x21, 0x00


	//----- nvinfo : EIATTR_SPARSE_MMA_MASK
	.align		4
.L_29:
        /*00a8*/ 	.byte	0x03, 0x50
        /*00aa*/ 	.short	0x0000


	//----- nvinfo : EIATTR_MAXREG_COUNT
	.align		4
        /*00ac*/ 	.byte	0x03, 0x1b
        /*00ae*/ 	.short	0x00ff


	//----- nvinfo : EIATTR_EXIT_INSTR_OFFSETS
	.align		4
        /*00b0*/ 	.byte	0x04, 0x1c
        /*00b2*/ 	.short	(.L_31 - .L_30)


	//   ....[0]....
.L_30:
        /*00b4*/ 	.word	0x000009d0


	//----- nvinfo : EIATTR_REQNTID
	.align		4
.L_31:
        /*00b8*/ 	.byte	0x04, 0x10
        /*00ba*/ 	.short	(.L_33 - .L_32)
.L_32:
        /*00bc*/ 	.word	0x00000080
        /*00c0*/ 	.word	0x00000001
        /*00c4*/ 	.word	0x00000001


	//----- nvinfo : EIATTR_CBANK_PARAM_SIZE
	.align		4
.L_33:
        /*00c8*/ 	.byte	0x03, 0x19
        /*00ca*/ 	.short	0x004c


	//----- nvinfo : EIATTR_PARAM_CBANK
	.align		4
        /*00cc*/ 	.byte	0x04, 0x0a
        /*00ce*/ 	.short	(.L_35 - .L_34)
	.align		4
.L_34:
        /*00d0*/ 	.word	index@(.nv.constant0.triton_poi_fused__unsafe_index_add_convolution_mul_sigmoid_sub_55)
        /*00d4*/ 	.short	0x0210
        /*00d6*/ 	.short	0x004c


	//----- nvinfo : EIATTR_SW_WAR
	.align		4
.L_35:
        /*00d8*/ 	.byte	0x04, 0x36
        /*00da*/ 	.short	(.L_37 - .L_36)
.L_36:
        /*00dc*/ 	.word	0x00000008
.L_37:


//--------------------- .nv.callgraph             --------------------------
	.section	.nv.callgraph,"",@"SHT_CUDA_CALLGRAPH"
	.align	4
	.sectionentsize	8
	.align		4
        /*0000*/ 	.word	0x00000000
	.align		4
        /*0004*/ 	.word	0xffffffff
	.align		4
        /*0008*/ 	.word	0x00000000
	.align		4
        /*000c*/ 	.word	0xfffffffe
	.align		4
        /*0010*/ 	.word	0x00000000
	.align		4
        /*0014*/ 	.word	0xfffffffd
	.align		4
        /*0018*/ 	.word	0x00000000
	.align		4
        /*001c*/ 	.word	0xfffffffc


//--------------------- .text.triton_poi_fused__unsafe_index_add_convolution_mul_sigmoid_sub_55 --------------------------
	.section	.text.triton_poi_fused__unsafe_index_add_convolution_mul_sigmoid_sub_55,"ax",@progbits
	.align	128
        .global         triton_poi_fused__unsafe_index_add_convolution_mul_sigmoid_sub_55
        .type           triton_poi_fused__unsafe_index_add_convolution_mul_sigmoid_sub_55,@function
        .size           triton_poi_fused__unsafe_index_add_convolution_mul_sigmoid_sub_55,(.L_x_1 - triton_poi_fused__unsafe_index_add_convolution_mul_sigmoid_sub_55)
        .other          triton_poi_fused__unsafe_index_add_convolution_mul_sigmoid_sub_55,@"STO_CUDA_ENTRY STV_DEFAULT"
triton_poi_fused__unsafe_index_add_convolution_mul_sigmoid_sub_55:
.text.triton_poi_fused__unsafe_index_add_convolution_mul_sigmoid_sub_55:
[----:B------:R-:W-:Y:S01]  /*0000*/  LDC R1, c[0x0][0x28] ;  /* 0x00000a00ff017b82 */ /* 0x000fe20000000800 */
[----:B------:R-:W1:Y:S07]  /*0010*/  S2R R0, SR_TID.X ;  /* 0x0000000000007919 */ /* 0x000e6e0000002100 */
[----:B------:R-:W2:Y:S01]  /*0020*/  LDC.64 R16, c[0x0][0x218] ;  /* 0x00008600ff107b82 */ /* 0x000ea20000000a00 */
[----:B------:R-:W-:Y:S01]  /*0030*/  ULDC.64 UR4, c[0x0][0x208] ;  /* 0x0000820000047ab9 */ /* 0x000fe20000000a00 */
[----:B------:R-:W-:Y:S01]  /*0040*/  ULDC.64 UR6, c[0x0][0x228] ;  /* 0x00008a0000067ab9 */ /* 0x000fe20000000a00 */
[----:B------:R-:W3:Y:S05]  /*0050*/  S2R R3, SR_CTAID.X ;  /* 0x0000000000037919 */ /* 0x000eea0000002500 */
[----:B------:R-:W4:Y:S08]  /*0060*/  LDC.64 R12, c[0x0][0x220] ;  /* 0x00008800ff0c7b82 */ /* 0x000f300000000a00 */
[----:B------:R-:W5:Y:S01]  /*0070*/  LDC.64 R8, c[0x0][0x238] ;  /* 0x00008e00ff087b82 */ /* 0x000f620000000a00 */
[----:B-1----:R-:W-:-:S05]  /*0080*/  IMAD.SHL.U32 R0, R0, 0x2, RZ ;  /* 0x0000000200007824 */ /* 0x002fca00078e00ff */
[----:B------:R-:W-:-:S05]  /*0090*/  LOP3.LUT R0, R0, 0xfe, RZ, 0xc0, !PT ;  /* 0x000000fe00007812 */ /* 0x000fca00078ec0ff */
[----:B---3--:R-:W-:-:S05]  /*00a0*/  IMAD R0, R3, 0x100, R0 ;  /* 0x0000010003007824 */ /* 0x008fca00078e0200 */
[----:B------:R-:W-:-:S04]  /*00b0*/  SHF.R.S32.HI R5, RZ, 0x1f, R0 ;  /* 0x0000001fff057819 */ /* 0x000fc80000011400 */
[----:B------:R-:W-:-:S04]  /*00c0*/  LEA.HI R6, R5, R0, RZ, 0x6 ;  /* 0x0000000005067211 */ /* 0x000fc800078f30ff */
[----:B------:R-:W-:-:S04]  /*00d0*/  SHF.R.S32.HI R2, RZ, 0x6, R6 ;  /* 0x00000006ff027819 */ /* 0x000fc80000011406 */
[----:B------:R-:W-:-:S04]  /*00e0*/  LEA.HI R4, R2, R2, RZ, 0x6 ;  /* 0x0000000202047211 */ /* 0x000fc800078f30ff */
[----:B------:R-:W-:Y:S02]  /*00f0*/  LOP3.LUT R7, R4, 0xffffffc0, RZ, 0xc0, !PT ;  /* 0xffffffc004077812 */ /* 0x000fe400078ec0ff */
[----:B------:R-:W1:Y:S02]  /*0100*/  LDC.64 R4, c[0x0][0x248] ;  /* 0x00009200ff047b82 */ /* 0x000e640000000a00 */
[----:B------:R-:W-:Y:S02]  /*0110*/  IADD3 R2, R2, -R7, RZ ;  /* 0x8000000702027210 */ /* 0x000fe40007ffe0ff */
[----:B------:R-:W-:-:S03]  /*0120*/  LOP3.LUT R7, R6, 0xffffffc0, RZ, 0xc0, !PT ;  /* 0xffffffc006077812 */ /* 0x000fc600078ec0ff */
[----:B--2---:R-:W-:-:S06]  /*0130*/  IMAD.WIDE R16, R2, 0x8, R16 ;  /* 0x0000000802107825 */ /* 0x004fcc00078e0210 */
[----:B------:R-:W2:Y:S01]  /*0140*/  LDG.E.EL.64 R16, desc[UR4][R16.64] ;  /* 0x0000000410107981 */ /* 0x000ea2000c2e1b00 */
[----:B------:R-:W-:-:S04]  /*0150*/  IMAD.IADD R6, R0, 0x1, -R7 ;  /* 0x0000000100067824 */ /* 0x000fc800078e0a07 */
[----:B----4-:R-:W-:-:S04]  /*0160*/  IMAD.WIDE R12, R6, 0x8, R12 ;  /* 0x00000008060c7825 */ /* 0x010fc800078e020c */
[----:B-1----:R-:W-:Y:S02]  /*0170*/  IMAD.WIDE R4, R2, 0x8, R4 ;  /* 0x0000000802047825 */ /* 0x002fe400078e0204 */
[----:B------:R-:W3:Y:S04]  /*0180*/  LDG.E.EL.128 R12, desc[UR4][R12.64] ;  /* 0x000000040c0c7981 */ /* 0x000ee8000c2e1d00 */
[----:B------:R-:W4:Y:S01]  /*0190*/  LDG.E.EL.64 R4, desc[UR4][R4.64] ;  /* 0x0000000404047981 */ /* 0x000f22000c2e1b00 */
[----:B-----5:R-:W-:-:S06]  /*01a0*/  IMAD.WIDE R8, R6, 0x8, R8 ;  /* 0x0000000806087825 */ /* 0x020fcc00078e0208 */
[----:B------:R-:W5:Y:S01]  /*01b0*/  LDG.E.EL.128 R8, desc[UR4][R8.64] ;  /* 0x0000000408087981 */ /* 0x000f62000c2e1d00 */
[----:B------:R-:W-:-:S04]  /*01c0*/  SHF.R.S32.HI R3, RZ, 0x17, R3 ;  /* 0x00000017ff037819 */ /* 0x000fc80000011403 */
[----:B------:R-:W-:Y:S02]  /*01d0*/  SGXT R3, R3, 0x1 ;  /* 0x000000010303781a */ /* 0x000fe40000000200 */
[----:B--2---:R-:W-:-:S04]  /*01e0*/  SHF.R.U32.HI R7, RZ, 0x1e, R17 ;  /* 0x0000001eff077819 */ /* 0x004fc80000011611 */
[----:B------:R-:W-:-:S04]  /*01f0*/  LOP3.LUT R7, R7, 0x2, RZ, 0xc0, !PT ;  /* 0x0000000207077812 */ /* 0x000fc800078ec0ff */
[----:B------:R-:W-:Y:S02]  /*0200*/  IADD3 R18, P0, R16, R7, RZ ;  /* 0x0000000710127210 */ /* 0x000fe40007f1e0ff */
[----:B---3--:R-:W-:-:S03]  /*0210*/  LEA R19, P1, R14, UR6, 0x2 ;  /* 0x000000060e137c11 */ /* 0x008fc6000f8210ff */
[----:B------:R-:W-:Y:S01]  /*0220*/  IMAD.X R17, RZ, RZ, R17, P0 ;  /* 0x000000ffff117224 */ /* 0x000fe200000e0611 */
[C---:B------:R-:W-:Y:S02]  /*0230*/  LEA R22, P0, R12.reuse, UR6, 0x2 ;  /* 0x000000060c167c11 */ /* 0x040fe4000f8010ff */
[----:B------:R-:W-:Y:S02]  /*0240*/  SHF.R.U32.HI R25, RZ, 0x1c, R13 ;  /* 0x0000001cff197819 */ /* 0x000fe4000001160d */
[----:B----4-:R-:W-:Y:S02]  /*0250*/  SHF.R.U32.HI R16, RZ, 0x1e, R5 ;  /* 0x0000001eff107819 */ /* 0x010fe40000011605 */
[----:B------:R-:W-:Y:S02]  /*0260*/  LEA.HI.X R12, R12, UR7, R13, 0x2, P0 ;  /* 0x000000070c0c7c11 */ /* 0x000fe400080f140d */
[----:B------:R-:W-:Y:S02]  /*0270*/  SHF.R.U32.HI R20, RZ, 0x1c, R15 ;  /* 0x0000001cff147819 */ /* 0x000fe4000001160f */
[----:B------:R-:W-:-:S02]  /*0280*/  LOP3.LUT R13, R16, 0x2, RZ, 0xc0, !PT ;  /* 0x00000002100d7812 */ /* 0x000fc400078ec0ff */
[----:B------:R-:W-:Y:S02]  /*0290*/  LEA.HI.X R7, R14, UR7, R15, 0x2, P1 ;  /* 0x000000070e077c11 */ /* 0x000fe400088f140f */
[----:B------:R-:W-:Y:S02]  /*02a0*/  LOP3.LUT R14, R20, 0x8, RZ, 0xc0, !PT ;  /* 0x00000008140e7812 */ /* 0x000fe400078ec0ff */
[----:B------:R-:W-:Y:S02]  /*02b0*/  LOP3.LUT R25, R25, 0x8, RZ, 0xc0, !PT ;  /* 0x0000000819197812 */ /* 0x000fe400078ec0ff */
[----:B------:R-:W-:Y:S02]  /*02c0*/  IADD3 R20, P2, R4, R13, RZ ;  /* 0x0000000d04147210 */ /* 0x000fe40007f5e0ff */
[----:B------:R-:W-:Y:S02]  /*02d0*/  IADD3 R19, P1, R14, R19, RZ ;  /* 0x000000130e137210 */ /* 0x000fe40007f3e0ff */
[----:B------:R-:W-:-:S02]  /*02e0*/  IADD3 R25, P0, R25, R22, RZ ;  /* 0x0000001619197210 */ /* 0x000fc40007f1e0ff */
[----:B------:R-:W-:Y:S01]  /*02f0*/  IADD3.X R13, RZ, R5, RZ, P2, !PT ;  /* 0x00000005ff0d7210 */ /* 0x000fe200017fe4ff */
[----:B------:R-:W-:Y:S01]  /*0300*/  IMAD.X R7, RZ, RZ, R7, P1 ;  /* 0x000000ffff077224 */ /* 0x000fe200008e0607 */
[C---:B------:R-:W-:Y:S01]  /*0310*/  SHF.L.U64.HI R4, R18.reuse, 0x3, R17 ;  /* 0x0000000312047819 */ /* 0x040fe20000010211 */
[----:B------:R-:W-:Y:S01]  /*0320*/  IMAD.X R12, RZ, RZ, R12, P0 ;  /* 0x000000ffff0c7224 */ /* 0x000fe200000e060c */
[----:B------:R-:W-:Y:S02]  /*0330*/  LEA.HI R5, R3, R0, RZ, 0xc ;  /* 0x0000000003057211 */ /* 0x000fe400078f60ff */
[----:B------:R-:W-:Y:S02]  /*0340*/  SHF.L.U32 R18, R18, 0x3, RZ ;  /* 0x0000000312127819 */ /* 0x000fe400000006ff */
[----:B------:R-:W-:Y:S02]  /*0350*/  SHF.L.U64.HI R3, R20, 0x3, R13 ;  /* 0x0000000314037819 */ /* 0x000fe4000001020d */
[----:B------:R-:W-:-:S02]  /*0360*/  IADD3 R14, P1, R19, R18, RZ ;  /* 0x00000012130e7210 */ /* 0x000fc40007f3e0ff */
[----:B------:R-:W-:Y:S02]  /*0370*/  SHF.R.S32.HI R5, RZ, 0xc, R5 ;  /* 0x0000000cff057819 */ /* 0x000fe40000011405 */
[----:B------:R-:W-:Y:S02]  /*0380*/  SHF.L.U32 R20, R20, 0x3, RZ ;  /* 0x0000000314147819 */ /* 0x000fe400000006ff */
[----:B------:R-:W-:Y:S01]  /*0390*/  IADD3 R16, P0, R18, R25, RZ ;  /* 0x0000001912107210 */ /* 0x000fe20007f1e0ff */
[----:B------:R-:W-:Y:S01]  /*03a0*/  IMAD.SHL.U32 R5, R5, 0x4, RZ ;  /* 0x0000000405057824 */ /* 0x000fe200078e00ff */
[----:B------:R-:W-:Y:S02]  /*03b0*/  IADD3.X R15, R7, R4, RZ, P1, !PT ;  /* 0x00000004070f7210 */ /* 0x000fe40000ffe4ff */
[----:B-----5:R-:W-:Y:S01]  /*03c0*/  SHF.R.U32.HI R21, RZ, 0x1c, R9 ;  /* 0x0000001cff157819 */ /* 0x020fe20000011609 */
[----:B------:R-:W-:Y:S01]  /*03d0*/  IMAD.X R17, R4, 0x1, R12, P0 ;  /* 0x0000000104117824 */ /* 0x000fe200000e060c */
[----:B------:R-:W-:Y:S01]  /*03e0*/  IADD3 R24, P2, R20, R25, RZ ;  /* 0x0000001914187210 */ /* 0x000fe20007f5e0ff */
[----:B------:R-:W-:Y:S01]  /*03f0*/  IMAD.WIDE R14, R5, 0x4, R14 ;  /* 0x00000004050e7825 */ /* 0x000fe200078e020e */
[----:B------:R-:W-:-:S02]  /*0400*/  SHF.R.U32.HI R26, RZ, 0x1c, R11 ;  /* 0x0000001cff1a7819 */ /* 0x000fc4000001160b */
[----:B------:R-:W-:Y:S01]  /*0410*/  LEA R28, P0, R8, UR6, 0x2 ;  /* 0x00000006081c7c11 */ /* 0x000fe2000f8010ff */
[----:B------:R-:W-:Y:S01]  /*0420*/  IMAD.WIDE R16, R5, 0x4, R16 ;  /* 0x0000000405107825 */ /* 0x000fe200078e0210 */
[----:B------:R-:W-:Y:S01]  /*0430*/  LOP3.LUT R21, R21, 0x8, RZ, 0xc0, !PT ;  /* 0x0000000815157812 */ /* 0x000fe200078ec0ff */
[----:B------:R1:W2:Y:S01]  /*0440*/  LDG.E.EL R23, desc[UR4][R14.64] ;  /* 0x000000040e177981 */ /* 0x0002a2000c2e1900 */
[----:B------:R-:W-:Y:S02]  /*0450*/  IADD3.X R25, R3, R12, RZ, P2, !PT ;  /* 0x0000000c03197210 */ /* 0x000fe400017fe4ff */
[----:B------:R-:W3:Y:S01]  /*0460*/  LDC.64 R12, c[0x0][0x230] ;  /* 0x00008c00ff0c7b82 */ /* 0x000ee20000000a00 */
[----:B------:R-:W-:Y:S01]  /*0470*/  LEA R27, P2, R10, UR6, 0x2 ;  /* 0x000000060a1b7c11 */ /* 0x000fe2000f8410ff */
[----:B------:R4:W5:Y:S01]  /*0480*/  LDG.E.EL R22, desc[UR4][R16.64] ;  /* 0x0000000410167981 */ /* 0x000962000c2e1900 */
[----:B------:R-:W-:Y:S01]  /*0490*/  LOP3.LUT R26, R26, 0x8, RZ, 0xc0, !PT ;  /* 0x000000081a1a7812 */ /* 0x000fe200078ec0ff */
[----:B------:R-:W-:Y:S01]  /*04a0*/  IMAD.WIDE R24, R5, 0x4, R24 ;  /* 0x0000000405187825 */ /* 0x000fe200078e0218 */
[----:B------:R-:W-:-:S02]  /*04b0*/  LEA.HI.X R29, R8, UR7, R9, 0x2, P0 ;  /* 0x00000007081d7c11 */ /* 0x000fc400080f1409 */
[----:B------:R-:W-:Y:S01]  /*04c0*/  IADD3 R21, P1, R21, R28, RZ ;  /* 0x0000001c15157210 */ /* 0x000fe20007f3e0ff */
[----:B------:R-:W3:Y:S01]  /*04d0*/  LDC.64 R8, c[0x0][0x240] ;  /* 0x00009000ff087b82 */ /* 0x000ee20000000a00 */
[----:B------:R-:W-:Y:S01]  /*04e0*/  LEA.HI.X R11, R10, UR7, R11, 0x2, P2 ;  /* 0x000000070a0b7c11 */ /* 0x000fe200090f140b */
[----:B------:R-:W2:Y:S01]  /*04f0*/  LDG.E.EL R24, desc[UR4][R24.64] ;  /* 0x0000000418187981 */ /* 0x000ea2000c2e1900 */
[----:B-1----:R-:W-:Y:S01]  /*0500*/  IADD3 R15, P0, R26, R27, RZ ;  /* 0x0000001b1a0f7210 */ /* 0x002fe20007f1e0ff */
[----:B----4-:R-:W-:Y:S01]  /*0510*/  IMAD.X R17, RZ, RZ, R29, P1 ;  /* 0x000000ffff117224 */ /* 0x010fe200008e061d */
[----:B------:R-:W-:Y:S02]  /*0520*/  IADD3 R14, P1, R21, R18, RZ ;  /* 0x00000012150e7210 */ /* 0x000fe40007f3e0ff */
[----:B------:R-:W-:Y:S01]  /*0530*/  IADD3 R16, P4, R20, R21, RZ ;  /* 0x0000001514107210 */ /* 0x000fe20007f9e0ff */
[----:B------:R-:W1:Y:S01]  /*0540*/  LDC.64 R26, c[0x0][0x250] ;  /* 0x00009400ff1a7b82 */ /* 0x000e620000000a00 */
[----:B------:R-:W-:-:S02]  /*0550*/  IADD3 R10, P3, R20, R19, RZ ;  /* 0x00000013140a7210 */ /* 0x000fc40007f7e0ff */
[----:B------:R-:W-:Y:S02]  /*0560*/  IADD3 R18, P2, R15, R18, RZ ;  /* 0x000000120f127210 */ /* 0x000fe40007f5e0ff */
[----:B------:R-:W-:Y:S02]  /*0570*/  IADD3.X R21, RZ, R11, RZ, P0, !PT ;  /* 0x0000000bff157210 */ /* 0x000fe400007fe4ff */
[----:B------:R-:W-:Y:S01]  /*0580*/  IADD3 R20, P5, R20, R15, RZ ;  /* 0x0000000f14147210 */ /* 0x000fe20007fbe0ff */
[C---:B------:R-:W-:Y:S01]  /*0590*/  IMAD.X R11, R3.reuse, 0x1, R7, P3 ;  /* 0x00000001030b7824 */ /* 0x040fe200018e0607 */
[----:B------:R-:W-:Y:S01]  /*05a0*/  IADD3.X R15, R17, R4, RZ, P1, !PT ;  /* 0x00000004110f7210 */ /* 0x000fe20000ffe4ff */
[C---:B------:R-:W-:Y:S01]  /*05b0*/  IMAD.X R17, R3.reuse, 0x1, R17, P4 ;  /* 0x0000000103117824 */ /* 0x040fe200020e0611 */
[----:B------:R-:W-:Y:S01]  /*05c0*/  IADD3.X R19, R21, R4, RZ, P2, !PT ;  /* 0x0000000415137210 */ /* 0x000fe200017fe4ff */
[----:B------:R-:W-:Y:S01]  /*05d0*/  IMAD.X R21, R3, 0x1, R21, P5 ;  /* 0x0000000103157824 */ /* 0x000fe200028e0615 */
[----:B---3--:R-:W5:Y:S01]  /*05e0*/  LDG.E R13, desc[UR4][R12.64] ;  /* 0x000000040c0d7981 */ /* 0x008f62000c1e1900 */
[----:B------:R-:W-:-:S04]  /*05f0*/  IMAD.WIDE R14, R5, 0x4, R14 ;  /* 0x00000004050e7825 */ /* 0x000fc800078e020e */
[C---:B------:R-:W-:Y:S02]  /*0600*/  IMAD.WIDE R16, R5.reuse, 0x4, R16 ;  /* 0x0000000405107825 */ /* 0x040fe400078e0210 */
[----:B------:R-:W3:Y:S02]  /*0610*/  LDG.E.EL R14, desc[UR4][R14.64] ;  /* 0x000000040e0e7981 */ /* 0x000ee4000c2e1900 */
[C---:B------:R-:W-:Y:S02]  /*0620*/  IMAD.WIDE R10, R5.reuse, 0x4, R10 ;  /* 0x00000004050a7825 */ /* 0x040fe400078e020a */
[----:B------:R-:W4:Y:S02]  /*0630*/  LDG.E.EL R16, desc[UR4][R16.64] ;  /* 0x0000000410107981 */ /* 0x000f24000c2e1900 */
[C---:B------:R-:W-:Y:S02]  /*0640*/  IMAD.WIDE R18, R5.reuse, 0x4, R18 ;  /* 0x0000000405127825 */ /* 0x040fe400078e0212 */
[----:B------:R-:W4:Y:S02]  /*0650*/  LDG.E.EL R10, desc[UR4][R10.64] ;  /* 0x000000040a0a7981 */ /* 0x000f24000c2e1900 */
[----:B------:R-:W-:-:S02]  /*0660*/  IMAD.WIDE R20, R5, 0x4, R20 ;  /* 0x0000000405147825 */ /* 0x000fc400078e0214 */
[----:B------:R-:W4:Y:S02]  /*0670*/  LDG.E.EL R18, desc[UR4][R18.64] ;  /* 0x0000000412127981 */ /* 0x000f24000c2e1900 */
[----:B0-----:R-:W-:Y:S02]  /*0680*/  IMAD.WIDE R8, R6, 0x4, R8 ;  /* 0x0000000406087825 */ /* 0x001fe400078e0208 */
[----:B------:R-:W4:Y:S02]  /*0690*/  LDG.E.EL R20, desc[UR4][R20.64] ;  /* 0x0000000414147981 */ /* 0x000f24000c2e1900 */
[----:B-1----:R-:W-:Y:S02]  /*06a0*/  IMAD.WIDE R2, R2, 0x4, R26 ;  /* 0x0000000402027825 */ /* 0x002fe400078e021a */
[----:B------:R-:W4:Y:S04]  /*06b0*/  LDG.E.EL.64 R8, desc[UR4][R8.64] ;  /* 0x0000000408087981 */ /* 0x000f28000c2e1b00 */
[----:B------:R-:W4:Y:S01]  /*06c0*/  LDG.E.EL R2, desc[UR4][R2.64] ;  /* 0x0000000402027981 */ /* 0x000f22000c2e1900 */
[C---:B-----5:R-:W-:Y:S01]  /*06d0*/  FADD R5, R13.reuse, R22 ;  /* 0x000000160d057221 */ /* 0x060fe20000000000 */
[C---:B--2---:R-:W-:Y:S01]  /*06e0*/  FADD R7, R13.reuse, R24 ;  /* 0x000000180d077221 */ /* 0x044fe20000000000 */
[C---:B------:R-:W-:Y:S01]  /*06f0*/  FADD R4, R13.reuse, R23 ;  /* 0x000000170d047221 */ /* 0x040fe20000000000 */
[C---:B---3--:R-:W-:Y:S01]  /*0700*/  FADD R14, R13.reuse, R14 ;  /* 0x0000000e0d0e7221 */ /* 0x048fe20000000000 */
[C---:B----4-:R-:W-:Y:S01]  /*0710*/  FADD R16, R13.reuse, R16 ;  /* 0x000000100d107221 */ /* 0x050fe20000000000 */
[C---:B------:R-:W-:Y:S01]  /*0720*/  FADD R10, R13.reuse, R10 ;  /* 0x0000000a0d0a7221 */ /* 0x040fe20000000000 */
[----:B------:R-:W-:Y:S01]  /*0730*/  FADD R11, R13, R18 ;  /* 0x000000120d0b7221 */ /* 0x000fe20000000000 */
[----:B------:R-:W-:Y:S01]  /*0740*/  FADD R14, -R5, R14 ;  /* 0x0000000e050e7221 */ /* 0x000fe20000000100 */
[----:B------:R-:W-:Y:S01]  /*0750*/  FADD R13, R13, R20 ;  /* 0x000000140d0d7221 */ /* 0x000fe20000000000 */
[----:B------:R-:W-:Y:S01]  /*0760*/  FADD R16, -R7, R16 ;  /* 0x0000001007107221 */ /* 0x000fe20000000100 */
[----:B------:R-:W-:-:S02]  /*0770*/  FADD R11, -R4, R11 ;  /* 0x0000000b040b7221 */ /* 0x000fc40000000100 */
[----:B------:R-:W-:Y:S01]  /*0780*/  FADD R13, -R10, R13 ;  /* 0x0000000d0a0d7221 */ /* 0x000fe20000000100 */
[C---:B------:R-:W-:Y:S01]  /*0790*/  FFMA R5, R8.reuse, R14, R5 ;  /* 0x0000000e08057223 */ /* 0x040fe20000000005 */
[----:B------:R-:W-:Y:S01]  /*07a0*/  FFMA R16, R8, R16, R7 ;  /* 0x0000001008107223 */ /* 0x000fe20000000007 */
[C---:B------:R-:W-:Y:S01]  /*07b0*/  FFMA R11, R9.reuse, R11, R4 ;  /* 0x0000000b090b7223 */ /* 0x040fe20000000004 */
[----:B------:R-:W-:Y:S02]  /*07c0*/  FFMA R10, R9, R13, R10 ;  /* 0x0000000d090a7223 */ /* 0x000fe4000000000a */
[----:B------:R-:W-:Y:S02]  /*07d0*/  FADD R16, -R5, R16 ;  /* 0x0000001005107221 */ /* 0x000fe40000000100 */
[----:B------:R-:W-:Y:S02]  /*07e0*/  FADD R10, -R11, R10 ;  /* 0x0000000a0b0a7221 */ /* 0x000fe40000000100 */
[----:B------:R-:W-:-:S02]  /*07f0*/  FFMA R16, R2, R16, R5 ;  /* 0x0000001002107223 */ /* 0x000fc40000000005 */
[----:B------:R-:W-:Y:S02]  /*0800*/  FFMA R10, R2, R10, R11 ;  /* 0x0000000a020a7223 */ /* 0x000fe4000000000b */
[----:B------:R-:W-:Y:S02]  /*0810*/  FADD R16, RZ, -R16 ;  /* 0x80000010ff107221 */ /* 0x000fe40000000000 */
[----:B------:R-:W-:Y:S02]  /*0820*/  FADD R10, RZ, -R10 ;  /* 0x8000000aff0a7221 */ /* 0x000fe40000000000 */
[----:B------:R-:W-:Y:S02]  /*0830*/  FMUL R16, R16, 1.4426950216293334961 ;  /* 0x3fb8aa3b10107820 */ /* 0x000fe40000400000 */
[----:B------:R-:W-:-:S03]  /*0840*/  FMUL R10, R10, 1.4426950216293334961 ;  /* 0x3fb8aa3b0a0a7820 */ /* 0x000fc60000400000 */
[----:B------:R-:W-:Y:S02]  /*0850*/  FSETP.GEU.AND P0, PT, R16, -126, PT ;  /* 0xc2fc00001000780b */ /* 0x000fe40003f0e000 */
[----:B------:R-:W-:-:S11]  /*0860*/  FSETP.GEU.AND P1, PT, R10, -126, PT ;  /* 0xc2fc00000a00780b */ /* 0x000fd60003f2e000 */
[----:B------:R-:W-:Y:S02]  /*0870*/  @!P0 FMUL R16, R16, 0.5 ;  /* 0x3f00000010108820 */ /* 0x000fe40000400000 */
[----:B------:R-:W-:Y:S02]  /*0880*/  @!P1 FMUL R10, R10, 0.5 ;  /* 0x3f0000000a0a9820 */ /* 0x000fe40000400000 */
[----:B------:R-:W0:Y:S08]  /*0890*/  MUFU.EX2 R2, R16 ;  /* 0x0000001000027308 */ /* 0x000e300000000800 */
[----:B------:R-:W1:Y:S01]  /*08a0*/  MUFU.EX2 R3, R10 ;  /* 0x0000000a00037308 */ /* 0x000e620000000800 */
[----:B0-----:R-:W-:-:S04]  /*08b0*/  @!P0 FMUL R2, R2, R2 ;  /* 0x0000000202028220 */ /* 0x001fc80000400000 */
[----:B------:R-:W-:Y:S01]  /*08c0*/  FADD R4, R2, 1 ;  /* 0x3f80000002047421 */ /* 0x000fe20000000000 */
[----:B-1----:R-:W-:-:S04]  /*08d0*/  @!P1 FMUL R3, R3, R3 ;  /* 0x0000000303039220 */ /* 0x002fc80000400000 */
[----:B------:R-:W-:Y:S01]  /*08e0*/  FADD R5, R3, 1 ;  /* 0x3f80000003057421 */ /* 0x000fe20000000000 */
[----:B------:R-:W-:Y:S01]  /*08f0*/  FSETP.GT.AND P0, PT, R4, 8.50705917302346158658e+37, PT ;  /* 0x7e8000000400780b */ /* 0x000fe20003f04000 */
[----:B------:R-:W0:Y:S03]  /*0900*/  LDC.64 R2, c[0x0][0x210] ;  /* 0x00008400ff027b82 */ /* 0x000e260000000a00 */
[----:B------:R-:W-:Y:S01]  /*0910*/  FSETP.GT.AND P1, PT, R5, 8.50705917302346158658e+37, PT ;  /* 0x7e8000000500780b */ /* 0x000fe20003f24000 */
[----:B------:R-:W-:-:S08]  /*0920*/  HFMA2.MMA R8, -RZ, RZ, 1.625, 0 ;  /* 0x3e800000ff087435 */ /* 0x000fd000000001ff */
[----:B------:R-:W-:-:S04]  /*0930*/  @P0 FMUL R4, R4, 0.25 ;  /* 0x3e80000004040820 */ /* 0x000fc80000400000 */
[----:B------:R-:W-:Y:S02]  /*0940*/  @P1 FMUL R5, R5, 0.25 ;  /* 0x3e80000005051820 */ /* 0x000fe40000400000 */
[----:B------:R-:W1:Y:S08]  /*0950*/  MUFU.RCP R4, R4 ;  /* 0x0000000400047308 */ /* 0x000e700000001000 */
[----:B------:R-:W2:Y:S01]  /*0960*/  MUFU.RCP R5, R5 ;  /* 0x0000000500057308 */ /* 0x000ea20000001000 */
[----:B------:R-:W-:-:S02]  /*0970*/  FSEL R7, R8, 1, P0 ;  /* 0x3f80000008077808 */ /* 0x000fc40000000000 */
[----:B------:R-:W-:Y:S01]  /*0980*/  FSEL R8, R8, 1, P1 ;  /* 0x3f80000008087808 */ /* 0x000fe20000800000 */
[----:B0-----:R-:W-:-:S04]  /*0990*/  IMAD.WIDE R2, R0, 0x4, R2 ;  /* 0x0000000400027825 */ /* 0x001fc800078e0202 */
[----:B-1----:R-:W-:Y:S01]  /*09a0*/  FMUL R6, R4, R7 ;  /* 0x0000000704067220 */ /* 0x002fe20000400000 */
[----:B--2---:R-:W-:-:S05]  /*09b0*/  FMUL R7, R5, R8 ;  /* 0x0000000805077220 */ /* 0x004fca0000400000 */
[----:B------:R-:W-:Y:S01]  /*09c0*/  STG.E.64 desc[UR4][R2.64], R6 ;  /* 0x0000000602007986 */ /* 0x000fe2000c101b04 */
[----:B------:R-:W-:Y:S05]  /*09d0*/  EXIT ;  /* 0x000000000000794d */ /* 0x000fea0003800000 */
.L_x_0:
[----:B------:R-:W-:-:S00]  /*09e0*/  BRA `(.L_x_0) ;  /* 0xfffffffc00fc7947 */ /* 0x000fc0000383ffff */
[----:B------:R-:W-:-:S00]  /*09f0*/  NOP ;  /* 0x0000000000007918 */ /* 0x000fc00000000000 */
        /* <DEDUP_REMOVED lines=8> */
.L_x_1:


//--------------------- .nv.constant0.triton_poi_fused__unsafe_index_add_convolution_mul_sigmoid_sub_55 --------------------------
	.section	.nv.constant0.triton_poi_fused__unsafe_index_add_convolution_mul_sigmoid_sub_55,"a",@progbits
	.sectionflags	@""
	.align	4
.nv.constant0.triton_poi_fused__unsafe_index_add_convolution_mul_sigmoid_sub_55:
	.zero		604
